	.headerflags	@"EF_CUDA_TEXMODE_UNIFIED EF_CUDA_64BIT_ADDRESS EF_CUDA_ACCELERATORS EF_CUDA_SM90 EF_CUDA_VIRTUAL_SM(EF_CUDA_SM90)"
	.elftype	@"ET_EXEC"


//--------------------- .nv.info                  --------------------------
	.section	.nv.info,"",@"SHT_CUDA_INFO"
	.align	4


	//----- nvinfo : EIATTR_REGCOUNT
	.align		4
        /*0000*/ 	.byte	0x04, 0x2f
        /*0002*/ 	.short	(.L_3 - .L_2)
	.align		4
.L_2:
        /*0004*/ 	.word	index@(triton_poi_fused__native_batch_norm_legit_no_training_relu_12)
        /*0008*/ 	.word	0x00000012


	//----- nvinfo : EIATTR_MIN_STACK_SIZE
	.align		4
.L_3:
        /*000c*/ 	.byte	0x04, 0x12
        /*000e*/ 	.short	(.L_5 - .L_4)
	.align		4
.L_4:
        /*0010*/ 	.word	index@(triton_poi_fused__native_batch_norm_legit_no_training_relu_12)
        /*0014*/ 	.word	0x00000000


	//----- nvinfo : EIATTR_FRAME_SIZE
	.align		4
.L_5:
        /*0018*/ 	.byte	0x04, 0x11
        /*001a*/ 	.short	(.L_7 - .L_6)
	.align		4
.L_6:
        /*001c*/ 	.word	index@(triton_poi_fused__native_batch_norm_legit_no_training_relu_12)
        /*0020*/ 	.word	0x00000000


	//----- nvinfo : EIATTR_MIN_STACK_SIZE
	.align		4
.L_7:
        /*0024*/ 	.byte	0x04, 0x12
        /*0026*/ 	.short	(.L_9 - .L_8)
	.align		4
.L_8:
        /*0028*/ 	.word	index@(triton_poi_fused__native_batch_norm_legit_no_training_relu_12)
        /*002c*/ 	.word	0x00000000
.L_9:


//--------------------- .nv.info.triton_poi_fused__native_batch_norm_legit_no_training_relu_12 --------------------------
	.section	.nv.info.triton_poi_fused__native_batch_norm_legit_no_training_relu_12,"",@"SHT_CUDA_INFO"
	.sectionflags	@""
	.align	4


	//----- nvinfo : EIATTR_CUDA_API_VERSION
	.align		4
        /*0000*/ 	.byte	0x04, 0x37
        /*0002*/ 	.short	(.L_11 - .L_10)
.L_10:
        /*0004*/ 	.word	0x0000007c


	//----- nvinfo : EIATTR_KPARAM_INFO
	.align		4
.L_11:
        /*0008*/ 	.byte	0x04, 0x17
        /*000a*/ 	.short	(.L_13 - .L_12)
.L_12:
        /*000c*/ 	.word	0x00000000
        /*0010*/ 	.short	0x0006
        /*0012*/ 	.short	0x0030
        /*0014*/ 	.byte	0x00, 0xf0, 0x11, 0x00


	//----- nvinfo : EIATTR_KPARAM_INFO
	.align		4
.L_13:
        /*0018*/ 	.byte	0x04, 0x17
        /*001a*/ 	.short	(.L_15 - .L_14)
.L_14:
        /*001c*/ 	.word	0x00000000
        /*0020*/ 	.short	0x0005
        /*0022*/ 	.short	0x0028
        /*0024*/ 	.byte	0x00, 0xf4, 0x21, 0x00


	//----- nvinfo : EIATTR_KPARAM_INFO
	.align		4
.L_15:
        /*0028*/ 	.byte	0x04, 0x17
        /*002a*/ 	.short	(.L_17 - .L_16)
.L_16:
        /*002c*/ 	.word	0x00000000
        /*0030*/ 	.short	0x0004
        /*0032*/ 	.short	0x0020
        /*0034*/ 	.byte	0x00, 0xf4, 0x21, 0x00


	//----- nvinfo : EIATTR_KPARAM_INFO
	.align		4
.L_17:
        /*0038*/ 	.byte	0x04, 0x17
        /*003a*/ 	.short	(.L_19 - .L_18)
.L_18:
        /*003c*/ 	.word	0x00000000
        /*0040*/ 	.short	0x0003
        /*0042*/ 	.short	0x0018
        /*0044*/ 	.byte	0x00, 0xf4, 0x21, 0x00


	//----- nvinfo : EIATTR_KPARAM_INFO
	.align		4
.L_19:
        /*0048*/ 	.byte	0x04, 0x17
        /*004a*/ 	.short	(.L_21 - .L_20)
.L_20:
        /*004c*/ 	.word	0x00000000
        /*0050*/ 	.short	0x0002
        /*0052*/ 	.short	0x0010
        /*0054*/ 	.byte	0x00, 0xf4, 0x21, 0x00


	//----- nvinfo : EIATTR_KPARAM_INFO
	.align		4
.L_21:
        /*0058*/ 	.byte	0x04, 0x17
        /*005a*/ 	.short	(.L_23 - .L_22)
.L_22:
        /*005c*/ 	.word	0x00000000
        /*0060*/ 	.short	0x0001
        /*0062*/ 	.short	0x0008
        /*0064*/ 	.byte	0x00, 0xf4, 0x21, 0x00


	//----- nvinfo : EIATTR_KPARAM_INFO
	.align		4
.L_23:
        /*0068*/ 	.byte	0x04, 0x17
        /*006a*/ 	.short	(.L_25 - .L_24)
.L_24:
        /*006c*/ 	.word	0x00000000
        /*0070*/ 	.short	0x0000
        /*0072*/ 	.short	0x0000
        /*0074*/ 	.byte	0x00, 0xf4, 0x21, 0x00


	//----- nvinfo : EIATTR_SPARSE_MMA_MASK
	.align		4
.L_25:
        /*0078*/ 	.byte	0x03, 0x50
        /*007a*/ 	.short	0x0000


	//----- nvinfo : EIATTR_MAXREG_COUNT
	.align		4
        /*007c*/ 	.byte	0x03, 0x1b
        /*007e*/ 	.short	0x00ff


	//----- nvinfo : EIATTR_EXIT_INSTR_OFFSETS
	.align		4
        /*0080*/ 	.byte	0x04, 0x1c
        /*0082*/ 	.short	(.L_27 - .L_26)


	//   ....[0]....
.L_26:
        /*0084*/ 	.word	0x00000300


	//   ....[1]....
        /*0088*/ 	.word	0x00000320


	//----- nvinfo : EIATTR_REQNTID
	.align		4
.L_27:
        /*008c*/ 	.byte	0x04, 0x10
        /*008e*/ 	.short	(.L_29 - .L_28)
.L_28:
        /*0090*/ 	.word	0x00000080
        /*0094*/ 	.word	0x00000001
        /*0098*/ 	.word	0x00000001


	//----- nvinfo : EIATTR_CBANK_PARAM_SIZE
	.align		4
.L_29:
        /*009c*/ 	.byte	0x03, 0x19
        /*009e*/ 	.short	0x0034


	//----- nvinfo : EIATTR_PARAM_CBANK
	.align		4
        /*00a0*/ 	.byte	0x04, 0x0a
        /*00a2*/ 	.short	(.L_31 - .L_30)
	.align		4
.L_30:
        /*00a4*/ 	.word	index@(.nv.constant0.triton_poi_fused__native_batch_norm_legit_no_training_relu_12)
        /*00a8*/ 	.short	0x0210
        /*00aa*/ 	.short	0x0034


	//----- nvinfo : EIATTR_SW_WAR
	.align		4
.L_31:
        /*00ac*/ 	.byte	0x04, 0x36
        /*00ae*/ 	.short	(.L_33 - .L_32)
.L_32:
        /*00b0*/ 	.word	0x00000008
.L_33:


//--------------------- .nv.callgraph             --------------------------
	.section	.nv.callgraph,"",@"SHT_CUDA_CALLGRAPH"
	.align	4
	.sectionentsize	8
	.align		4
        /*0000*/ 	.word	0x00000000
	.align		4
        /*0004*/ 	.word	0xffffffff
	.align		4
        /*0008*/ 	.word	0x00000000
	.align		4
        /*000c*/ 	.word	0xfffffffe
	.align		4
        /*0010*/ 	.word	0x00000000
	.align		4
        /*0014*/ 	.word	0xfffffffd
	.align		4
        /*0018*/ 	.word	0x00000000
	.align		4
        /*001c*/ 	.word	0xfffffffc


//--------------------- .nv.constant4             --------------------------
	.section	.nv.constant4,"a",@progbits
	.align	8
	.align		8
.nv.constant4:
        /*0000*/ 	.dword	_$_str
	.align		8
        /*0008*/ 	.dword	_$_str_$_2


//--------------------- .text.triton_poi_fused__native_batch_norm_legit_no_training_relu_12 --------------------------
	.section	.text.triton_poi_fused__native_batch_norm_legit_no_training_relu_12,"ax",@progbits
	.align	128
        .global         triton_poi_fused__native_batch_norm_legit_no_training_relu_12
        .type           triton_poi_fused__native_batch_norm_legit_no_training_relu_12,@function
        .size           triton_poi_fused__native_batch_norm_legit_no_training_relu_12,(.L_x_1 - triton_poi_fused__native_batch_norm_legit_no_training_relu_12)
        .other          triton_poi_fused__native_batch_norm_legit_no_training_relu_12,@"STO_CUDA_ENTRY STV_DEFAULT"
triton_poi_fused__native_batch_norm_legit_no_training_relu_12:
.text.triton_poi_fused__native_batch_norm_legit_no_training_relu_12:
[----:B------:R-:W0:Y:S01]  /*0000*/  LDC R1, c[0x0][0x28] ;  /* 0x00000a00ff017b82 */ /* 0x000e220000000800 */
[----:B------:R-:W1:Y:S07]  /*0010*/  S2R R0, SR_TID.X ;  /* 0x0000000000007919 */ /* 0x000e6e0000002100 */
[----:B------:R-:W2:Y:S01]  /*0020*/  LDC.64 R8, c[0x0][0x220] ;  /* 0x00008800ff087b82 */ /* 0x000ea20000000a00 */
[----:B------:R-:W-:Y:S01]  /*0030*/  HFMA2.MMA R14, -RZ, RZ, 0, 0 ;  /* 0x00000000ff0e7435 */ /* 0x000fe200000001ff */
[----:B------:R-:W-:Y:S01]  /*0040*/  ULDC.64 UR4, c[0x0][0x208] ;  /* 0x0000820000047ab9 */ /* 0x000fe20000000a00 */
[----:B------:R-:W3:Y:S05]  /*0050*/  S2R R3, SR_CTAID.X ;  /* 0x0000000000037919 */ /* 0x000eea0000002500 */
[----:B------:R-:W4:Y:S08]  /*0060*/  LDC.64 R4, c[0x0][0x210] ;  /* 0x00008400ff047b82 */ /* 0x000f300000000a00 */
[----:B------:R-:W5:Y:S08]  /*0070*/  LDC.64 R6, c[0x0][0x218] ;  /* 0x00008600ff067b82 */ /* 0x000f700000000a00 */
[----:B------:R-:W5:Y:S01]  /*0080*/  LDC.64 R10, c[0x0][0x228] ;  /* 0x00008a00ff0a7b82 */ /* 0x000f620000000a00 */
[----:B-1----:R-:W-:-:S07]  /*0090*/  LOP3.LUT R0, R0, 0x7f, RZ, 0xc0, !PT ;  /* 0x0000007f00007812 */ /* 0x002fce00078ec0ff */
[----:B------:R-:W1:Y:S01]  /*00a0*/  LDC.64 R12, c[0x0][0x230] ;  /* 0x00008c00ff0c7b82 */ /* 0x000e620000000a00 */
[----:B---3--:R-:W-:Y:S02]  /*00b0*/  SHF.R.S32.HI R2, RZ, 0x18, R3 ;  /* 0x00000018ff027819 */ /* 0x008fe40000011403 */
[----:B------:R-:W-:Y:S02]  /*00c0*/  LEA R0, R3, R0, 0x7 ;  /* 0x0000000003007211 */ /* 0x000fe400078e38ff */
[----:B------:R-:W-:Y:S02]  /*00d0*/  SGXT R3, R2, 0x1 ;  /* 0x000000010203781a */ /* 0x000fe40000000200 */
[----:B------:R-:W-:Y:S02]  /*00e0*/  ISETP.GE.AND P0, PT, R0, 0x200, PT ;  /* 0x000002000000780c */ /* 0x000fe40003f06270 */
[----:B------:R-:W-:-:S04]  /*00f0*/  LEA.HI R3, R3, R0, RZ, 0x7 ;  /* 0x0000000003037211 */ /* 0x000fc800078f38ff */
[----:B------:R-:W-:-:S04]  /*0100*/  LOP3.LUT R3, R3, 0xffffff80, RZ, 0xc0, !PT ;  /* 0xffffff8003037812 */ /* 0x000fc800078ec0ff */
[----:B------:R-:W-:-:S05]  /*0110*/  IADD3 R15, R0, -R3, RZ ;  /* 0x80000003000f7210 */ /* 0x000fca0007ffe0ff */
[----:B--2---:R-:W-:-:S05]  /*0120*/  IMAD.WIDE R8, R15, 0x4, R8 ;  /* 0x000000040f087825 */ /* 0x004fca00078e0208 */
[----:B------:R2:W3:Y:S01]  /*0130*/  @!P0 LDG.E.EL R14, desc[UR4][R8.64] ;  /* 0x00000004080e8981 */ /* 0x0004e2000c2e1900 */
[----:B------:R-:W-:Y:S01]  /*0140*/  CS2R R2, SRZ ;  /* 0x0000000000027805 */ /* 0x000fe2000001ff00 */
[----:B----4-:R-:W-:-:S04]  /*0150*/  IMAD.WIDE R4, R0, 0x4, R4 ;  /* 0x0000000400047825 */ /* 0x010fc800078e0204 */
[C---:B-----5:R-:W-:Y:S01]  /*0160*/  IMAD.WIDE R6, R15.reuse, 0x4, R6 ;  /* 0x000000040f067825 */ /* 0x060fe200078e0206 */
[----:B------:R4:W5:Y:S03]  /*0170*/  @!P0 LDG.E R2, desc[UR4][R4.64] ;  /* 0x0000000404028981 */ /* 0x000966000c1e1900 */
[C---:B0-2---:R-:W-:Y:S01]  /*0180*/  IMAD.WIDE R8, R15.reuse, 0x4, R10 ;  /* 0x000000040f087825 */ /* 0x045fe200078e020a */
[----:B------:R0:W5:Y:S03]  /*0190*/  @!P0 LDG.E.EL R3, desc[UR4][R6.64] ;  /* 0x0000000406038981 */ /* 0x000166000c2e1900 */
[----:B-1----:R-:W-:Y:S01]  /*01a0*/  IMAD.WIDE R10, R15, 0x4, R12 ;  /* 0x000000040f0a7825 */ /* 0x002fe200078e020c */
[----:B------:R-:W-:Y:S01]  /*01b0*/  CS2R R12, SRZ ;  /* 0x00000000000c7805 */ /* 0x000fe2000001ff00 */
[----:B----4-:R-:W1:Y:S05]  /*01c0*/  LDC.64 R4, c[0x0][0x238] ;  /* 0x00008e00ff047b82 */ /* 0x010e6a0000000a00 */
[----:B------:R-:W2:Y:S04]  /*01d0*/  @!P0 LDG.E.EL R12, desc[UR4][R8.64] ;  /* 0x00000004080c8981 */ /* 0x000ea8000c2e1900 */
[----:B------:R-:W2:Y:S01]  /*01e0*/  @!P0 LDG.E.EL R13, desc[UR4][R10.64] ;  /* 0x000000040a0d8981 */ /* 0x000ea2000c2e1900 */
[----:B0-----:R-:W-:Y:S01]  /*01f0*/  MOV R6, 0x3e800000 ;  /* 0x3e80000000067802 */ /* 0x001fe20000000f00 */
[----:B---3--:R-:W-:-:S04]  /*0200*/  FADD R14, R14, 9.9999997473787516356e-06 ;  /* 0x3727c5ac0e0e7421 */ /* 0x008fc80000000000 */
[----:B------:R-:W0:Y:S01]  /*0210*/  MUFU.SQRT R15, R14 ;  /* 0x0000000e000f7308 */ /* 0x000e220000002000 */
[----:B-----5:R-:W-:Y:S01]  /*0220*/  FADD R2, -R3, R2 ;  /* 0x0000000203027221 */ /* 0x020fe20000000100 */
[C---:B0-----:R-:W-:Y:S02]  /*0230*/  FSETP.GT.AND P1, PT, R15.reuse, 8.50705917302346158658e+37, PT ;  /* 0x7e8000000f00780b */ /* 0x041fe40003f24000 */
[----:B------:R-:W-:Y:S02]  /*0240*/  FSETP.GEU.AND P2, PT, R15, 1.175494350822287508e-38, PT ;  /* 0x008000000f00780b */ /* 0x000fe40003f4e000 */
[----:B------:R-:W-:-:S09]  /*0250*/  FSEL R6, R6, 1, P1 ;  /* 0x3f80000006067808 */ /* 0x000fd20000800000 */
[----:B------:R-:W-:Y:S02]  /*0260*/  @P1 FMUL R15, R15, 0.25 ;  /* 0x3e8000000f0f1820 */ /* 0x000fe40000400000 */
[----:B------:R-:W-:Y:S02]  /*0270*/  @!P2 FMUL R6, R6, 16777216 ;  /* 0x4b8000000606a820 */ /* 0x000fe40000400000 */
[----:B------:R-:W-:-:S06]  /*0280*/  @!P2 FMUL R15, R15, 16777216 ;  /* 0x4b8000000f0fa820 */ /* 0x000fcc0000400000 */
[----:B------:R-:W0:Y:S02]  /*0290*/  MUFU.RCP R15, R15 ;  /* 0x0000000f000f7308 */ /* 0x000e240000001000 */
[----:B0-----:R-:W-:-:S04]  /*02a0*/  FMUL R3, R15, R6 ;  /* 0x000000060f037220 */ /* 0x001fc80000400000 */
[----:B------:R-:W-:-:S04]  /*02b0*/  FMUL R2, R2, R3 ;  /* 0x0000000302027220 */ /* 0x000fc80000400000 */
[----:B--2---:R-:W-:Y:S01]  /*02c0*/  FFMA R12, R2, R12, R13 ;  /* 0x0000000c020c7223 */ /* 0x004fe2000000000d */
[----:B-1----:R-:W-:-:S04]  /*02d0*/  IMAD.WIDE R2, R0, 0x4, R4 ;  /* 0x0000000400027825 */ /* 0x002fc800078e0204 */
[----:B------:R-:W-:-:S04]  /*02e0*/  FSETP.GEU.AND P1, PT, R12, RZ, PT ;  /* 0x000000ff0c00720b */ /* 0x000fc80003f2e000 */
[----:B------:R-:W-:Y:S01]  /*02f0*/  FSEL R5, R12, RZ, P1 ;  /* 0x000000ff0c057208 */ /* 0x000fe20000800000 */
[----:B------:R-:W-:Y:S08]  /*0300*/  @P0 EXIT ;  /* 0x000000000000094d */ /* 0x000ff00003800000 */
[----:B------:R-:W-:Y:S01]  /*0310*/  STG.E desc[UR4][R2.64], R5 ;  /* 0x0000000502007986 */ /* 0x000fe2000c101904 */
[----:B------:R-:W-:Y:S05]  /*0320*/  EXIT ;  /* 0x000000000000794d */ /* 0x000fea0003800000 */
.L_x_0:
[----:B------:R-:W-:-:S00]  /*0330*/  BRA `(.L_x_0) ;  /* 0xfffffffc00fc7947 */ /* 0x000fc0000383ffff */
[----:B------:R-:W-:-:S00]  /*0340*/  NOP ;  /* 0x0000000000007918 */ /* 0x000fc00000000000 */
        /* <DEDUP_REMOVED lines=11> */
.L_x_1:


//--------------------- .nv.global.init           --------------------------
	.section	.nv.global.init,"aw",@progbits
.nv.global.init:
	.type		_$_str,@object
	.size		_$_str,(_$_str_$_2 - _$_str)
_$_str:
        /*0000*/ 	.byte	0x5f, 0x5f, 0x43, 0x55, 0x44, 0x41, 0x5f, 0x46, 0x54, 0x5a, 0x00
	.type		_$_str_$_2,@object
	.size		_$_str_$_2,(.L_1 - _$_str_$_2)
_$_str_$_2:
        /*000b*/ 	.byte	0x5f, 0x5f, 0x43, 0x55, 0x44, 0x41, 0x5f, 0x50, 0x52, 0x45, 0x43, 0x5f, 0x53, 0x51, 0x52, 0x54
        /*001b*/ 	.byte	0x00
.L_1:


//--------------------- .nv.constant0.triton_poi_fused__native_batch_norm_legit_no_training_relu_12 --------------------------
	.section	.nv.constant0.triton_poi_fused__native_batch_norm_legit_no_training_relu_12,"a",@progbits
	.sectionflags	@""
	.align	4
.nv.constant0.triton_poi_fused__native_batch_norm_legit_no_training_relu_12:
	.zero		580
